//
// Generated by NVIDIA NVVM Compiler
//
// Compiler Build ID: CL-36424714
// Cuda compilation tools, release 13.0, V13.0.88
// Based on NVVM 20.0.0
//

.version 9.0
.target sm_100
.address_size 64

	// .globl	_Z18compute_thread_idsiPi

.visible .entry _Z18compute_thread_idsiPi(
	.param .u32 _Z18compute_thread_idsiPi_param_0,
	.param .u64 .ptr .align 1 _Z18compute_thread_idsiPi_param_1
)
{
	.reg .pred 	%p<2>;
	.reg .b32 	%r<6>;
	.reg .b64 	%rd<5>;

	ld.param.u32 	%r2, [_Z18compute_thread_idsiPi_param_0];
	ld.param.u64 	%rd1, [_Z18compute_thread_idsiPi_param_1];
	mov.u32 	%r3, %ntid.x;
	mov.u32 	%r4, %ctaid.x;
	mov.u32 	%r5, %tid.x;
	mad.lo.s32 	%r1, %r3, %r4, %r5;
	setp.ge.s32 	%p1, %r1, %r2;
	@%p1 bra 	$L__BB0_2;
	cvta.to.global.u64 	%rd2, %rd1;
	mul.wide.s32 	%rd3, %r1, 4;
	add.s64 	%rd4, %rd2, %rd3;
	st.global.u32 	[%rd4], %r1;
$L__BB0_2:
	ret;

}


// ===== COMPILED SASS (sm_100) =====

	.target	sm_100

	.elftype	@"ET_EXEC"


//--------------------- .note.nv.tkinfo           --------------------------
	.section	.note.nv.tkinfo,"",@"SHT_NOTE"
	.sectionflags	@"SHF_NOTE_NV_TKINFO"
	.tkinfo
        /*0018*/ 	.word	0x00000002
        /*0030*/ 	.string	""
        /*0030*/ 	.string	"ptxas"
        /*0030*/ 	.string	"Cuda compilation tools, release 13.0, V13.0.88"
        /*0030*/ 	.string	"Build cuda_13.0.r13.0/compiler.36424714_0"
        /*0030*/ 	.string	"-arch sm_100 -m 64 "



//--------------------- .note.nv.cuinfo           --------------------------
	.section	.note.nv.cuinfo,"",@"SHT_NOTE"
	.sectionflags	@"SHF_NOTE_NV_CUINFO"
        /*0018*/ 	.short	0x0002
        /*001a*/ 	.short	0x0064
        /*001c*/ 	.short	0x0082
	.zero		2


//--------------------- .nv.info                  --------------------------
	.section	.nv.info,"",@"SHT_CUDA_INFO"
	.align	4


	//----- nvinfo : EIATTR_REGCOUNT
	.align		4
        /*0000*/ 	.byte	0x04, 0x2f
        /*0002*/ 	.short	(.L_1 - .L_0)
	.align		4
.L_0:
        /*0004*/ 	.word	index@(_Z18compute_thread_idsiPi)
        /*0008*/ 	.word	0x00000008


	//----- nvinfo : EIATTR_FRAME_SIZE
	.align		4
.L_1:
        /*000c*/ 	.byte	0x04, 0x11
        /*000e*/ 	.short	(.L_3 - .L_2)
	.align		4
.L_2:
        /*0010*/ 	.word	index@(_Z18compute_thread_idsiPi)
        /*0014*/ 	.word	0x00000000


	//----- nvinfo : EIATTR_MIN_STACK_SIZE
	.align		4
.L_3:
        /*0018*/ 	.byte	0x04, 0x12
        /*001a*/ 	.short	(.L_5 - .L_4)
	.align		4
.L_4:
        /*001c*/ 	.word	index@(_Z18compute_thread_idsiPi)
        /*0020*/ 	.word	0x00000000
.L_5:


//--------------------- .nv.compat                --------------------------
	.section	.nv.compat,"",@"SHT_CUDA_COMPAT_INFO"
	.align	4
        /*0000*/ 	.byte	0x02, 0x09, 0x00, 0x00, 0x02, 0x02, 0x01, 0x00, 0x02, 0x05, 0x05, 0x00, 0x03, 0x07, 0x01, 0x01
        /*0010*/ 	.byte	0x02, 0x03, 0x00, 0x00, 0x02, 0x06, 0x01, 0x00, 0x04, 0x0b, 0x08, 0x00, 0x09, 0x00, 0x00, 0x00
        /*0020*/ 	.byte	0x00, 0x00, 0x00, 0x00


//--------------------- .nv.info._Z18compute_thread_idsiPi --------------------------
	.section	.nv.info._Z18compute_thread_idsiPi,"",@"SHT_CUDA_INFO"
	.sectionflags	@""
	.align	4


	//----- nvinfo : EIATTR_CUDA_API_VERSION
	.align		4
        /*0000*/ 	.byte	0x04, 0x37
        /*0002*/ 	.short	(.L_7 - .L_6)
.L_6:
        /*0004*/ 	.word	0x00000082


	//----- nvinfo : EIATTR_KPARAM_INFO
	.align		4
.L_7:
        /*0008*/ 	.byte	0x04, 0x17
        /*000a*/ 	.short	(.L_9 - .L_8)
.L_8:
        /*000c*/ 	.word	0x00000000
        /*0010*/ 	.short	0x0001
        /*0012*/ 	.short	0x0008
        /*0014*/ 	.byte	0x00, 0xf5, 0x21, 0x00


	//----- nvinfo : EIATTR_KPARAM_INFO
	.align		4
.L_9:
        /*0018*/ 	.byte	0x04, 0x17
        /*001a*/ 	.short	(.L_11 - .L_10)
.L_10:
        /*001c*/ 	.word	0x00000000
        /*0020*/ 	.short	0x0000
        /*0022*/ 	.short	0x0000
        /*0024*/ 	.byte	0x00, 0xf0, 0x11, 0x00


	//----- nvinfo : EIATTR_SPARSE_MMA_MASK
	.align		4
.L_11:
        /*0028*/ 	.byte	0x03, 0x50
        /*002a*/ 	.short	0x0000


	//----- nvinfo : EIATTR_MAXREG_COUNT
	.align		4
        /*002c*/ 	.byte	0x03, 0x1b
        /*002e*/ 	.short	0x00ff


	//----- nvinfo : EIATTR_MERCURY_ISA_VERSION
	.align		4
        /*0030*/ 	.byte	0x03, 0x5f
        /*0032*/ 	.short	0x0101


	//----- nvinfo : EIATTR_VRC_CTA_INIT_COUNT
	.align		4
        /*0034*/ 	.byte	0x02, 0x4a
	.zero		1
	.zero		1


	//----- nvinfo : EIATTR_EXIT_INSTR_OFFSETS
	.align		4
        /*0038*/ 	.byte	0x04, 0x1c
        /*003a*/ 	.short	(.L_13 - .L_12)


	//   ....[0]....
.L_12:
        /*003c*/ 	.word	0x00000070


	//   ....[1]....
        /*0040*/ 	.word	0x000000c0


	//----- nvinfo : EIATTR_CBANK_PARAM_SIZE
	.align		4
.L_13:
        /*0044*/ 	.byte	0x03, 0x19
        /*0046*/ 	.short	0x0010


	//----- nvinfo : EIATTR_PARAM_CBANK
	.align		4
        /*0048*/ 	.byte	0x04, 0x0a
        /*004a*/ 	.short	(.L_15 - .L_14)
	.align		4
.L_14:
        /*004c*/ 	.word	index@(.nv.constant0._Z18compute_thread_idsiPi)
        /*0050*/ 	.short	0x0380
        /*0052*/ 	.short	0x0010


	//----- nvinfo : EIATTR_SW_WAR
	.align		4
.L_15:
        /*0054*/ 	.byte	0x04, 0x36
        /*0056*/ 	.short	(.L_17 - .L_16)
.L_16:
        /*0058*/ 	.word	0x00000008
.L_17:


//--------------------- .nv.callgraph             --------------------------
	.section	.nv.callgraph,"",@"SHT_CUDA_CALLGRAPH"
	.align	4
	.sectionentsize	8
	.align		4
        /*0000*/ 	.word	0x00000000
	.align		4
        /*0004*/ 	.word	0xffffffff
	.align		4
        /*0008*/ 	.word	0x00000000
	.align		4
        /*000c*/ 	.word	0xfffffffe
	.align		4
        /*0010*/ 	.word	0x00000000
	.align		4
        /*0014*/ 	.word	0xfffffffd
	.align		4
        /*0018*/ 	.word	0x00000000
	.align		4
        /*001c*/ 	.word	0xfffffffc


//--------------------- .text._Z18compute_thread_idsiPi --------------------------
	.section	.text._Z18compute_thread_idsiPi,"ax",@progbits
	.align	128
        .global         _Z18compute_thread_idsiPi
        .type           _Z18compute_thread_idsiPi,@function
        .size           _Z18compute_thread_idsiPi,(.L_x_1 - _Z18compute_thread_idsiPi)
        .other          _Z18compute_thread_idsiPi,@"STO_CUDA_ENTRY STV_DEFAULT"
_Z18compute_thread_idsiPi:
.text._Z18compute_thread_idsiPi:
[----:B------:R-:W-:Y:S01]  /*0000*/  LDC R1, c[0x0][0x37c] ;  /* 0x0000df00ff017b82 */ /* 0x000fe20000000800 */
[----:B------:R-:W0:Y:S01]  /*0010*/  S2R R5, SR_CTAID.X ;  /* 0x0000000000057919 */ /* 0x000e220000002500 */
[----:B------:R-:W0:Y:S01]  /*0020*/  LDCU UR4, c[0x0][0x360] ;  /* 0x00006c00ff0477ac */ /* 0x000e220008000800 */
[----:B------:R-:W0:Y:S01]  /*0030*/  S2R R0, SR_TID.X ;  /* 0x0000000000007919 */ /* 0x000e220000002100 */
[----:B------:R-:W1:Y:S01]  /*0040*/  LDCU UR5, c[0x0][0x380] ;  /* 0x00007000ff0577ac */ /* 0x000e620008000800 */
[----:B0-----:R-:W-:-:S05]  /*0050*/  IMAD R5, R5, UR4, R0 ;  /* 0x0000000405057c24 */ /* 0x001fca000f8e0200 */
[----:B-1----:R-:W-:-:S13]  /*0060*/  ISETP.GE.AND P0, PT, R5, UR5, PT ;  /* 0x0000000505007c0c */ /* 0x002fda000bf06270 */
[----:B------:R-:W-:Y:S05]  /*0070*/  @P0 EXIT ;  /* 0x000000000000094d */ /* 0x000fea0003800000 */
[----:B------:R-:W0:Y:S01]  /*0080*/  LDC.64 R2, c[0x0][0x388] ;  /* 0x0000e200ff027b82 */ /* 0x000e220000000a00 */
[----:B------:R-:W1:Y:S01]  /*0090*/  LDCU.64 UR4, c[0x0][0x358] ;  /* 0x00006b00ff0477ac */ /* 0x000e620008000a00 */
[----:B0-----:R-:W-:-:S05]  /*00a0*/  IMAD.WIDE R2, R5, 0x4, R2 ;  /* 0x0000000405027825 */ /* 0x001fca00078e0202 */
[----:B-1----:R-:W-:Y:S01]  /*00b0*/  STG.E desc[UR4][R2.64], R5 ;  /* 0x0000000502007986 */ /* 0x002fe2000c101904 */
[----:B------:R-:W-:Y:S05]  /*00c0*/  EXIT ;  /* 0x000000000000794d */ /* 0x000fea0003800000 */
.L_x_0:
[----:B------:R-:W-:-:S00]  /*00d0*/  BRA `(.L_x_0) ;  /* 0xfffffffc00fc7947 */ /* 0x000fc0000383ffff */
[----:B------:R-:W-:-:S00]  /*00e0*/  NOP ;  /* 0x0000000000007918 */ /* 0x000fc00000000000 */
        /* <DEDUP_REMOVED lines=9> */
.L_x_1:


//--------------------- .nv.shared.reserved.0     --------------------------
	.section	.nv.shared.reserved.0,"aw",@nobits
	.weak		__nv_reservedSMEM_offset_0_alias
	.size		__nv_reservedSMEM_offset_0_alias, 0, 64
	.other		__nv_reservedSMEM_offset_0_alias,@"STO_CUDA_RESERVED_SHARED STV_DEFAULT"
__nv_reservedSMEM_offset_0_alias:
	.zero		0
	.zero		64


//--------------------- .nv.constant0._Z18compute_thread_idsiPi --------------------------
	.section	.nv.constant0._Z18compute_thread_idsiPi,"a",@progbits
	.sectionflags	@""
	.align	4
.nv.constant0._Z18compute_thread_idsiPi:
	.zero		912


//--------------------- SYMBOLS --------------------------

	.type		.nv.reservedSmem.offset0,@object
	.size		.nv.reservedSmem.offset0,0x4
